	.headerflags	@"EF_CUDA_TEXMODE_UNIFIED EF_CUDA_64BIT_ADDRESS EF_CUDA_ACCELERATORS EF_CUDA_SM90 EF_CUDA_VIRTUAL_SM(EF_CUDA_SM90)"
	.elftype	@"ET_EXEC"


//--------------------- .nv.info                  --------------------------
	.section	.nv.info,"",@"SHT_CUDA_INFO"
	.align	4


	//----- nvinfo : EIATTR_REGCOUNT
	.align		4
        /*0000*/ 	.byte	0x04, 0x2f
        /*0002*/ 	.short	(.L_1 - .L_0)
	.align		4
.L_0:
        /*0004*/ 	.word	index@(triton_poi_fused__to_copy_arange_clamp_mul_sub_18)
        /*0008*/ 	.word	0x0000000a


	//----- nvinfo : EIATTR_MIN_STACK_SIZE
	.align		4
.L_1:
        /*000c*/ 	.byte	0x04, 0x12
        /*000e*/ 	.short	(.L_3 - .L_2)
	.align		4
.L_2:
        /*0010*/ 	.word	index@(triton_poi_fused__to_copy_arange_clamp_mul_sub_18)
        /*0014*/ 	.word	0x00000000


	//----- nvinfo : EIATTR_FRAME_SIZE
	.align		4
.L_3:
        /*0018*/ 	.byte	0x04, 0x11
        /*001a*/ 	.short	(.L_5 - .L_4)
	.align		4
.L_4:
        /*001c*/ 	.word	index@(triton_poi_fused__to_copy_arange_clamp_mul_sub_18)
        /*0020*/ 	.word	0x00000000


	//----- nvinfo : EIATTR_MIN_STACK_SIZE
	.align		4
.L_5:
        /*0024*/ 	.byte	0x04, 0x12
        /*0026*/ 	.short	(.L_7 - .L_6)
	.align		4
.L_6:
        /*0028*/ 	.word	index@(triton_poi_fused__to_copy_arange_clamp_mul_sub_18)
        /*002c*/ 	.word	0x00000000
.L_7:


//--------------------- .nv.info.triton_poi_fused__to_copy_arange_clamp_mul_sub_18 --------------------------
	.section	.nv.info.triton_poi_fused__to_copy_arange_clamp_mul_sub_18,"",@"SHT_CUDA_INFO"
	.sectionflags	@""
	.align	4


	//----- nvinfo : EIATTR_CUDA_API_VERSION
	.align		4
        /*0000*/ 	.byte	0x04, 0x37
        /*0002*/ 	.short	(.L_9 - .L_8)
.L_8:
        /*0004*/ 	.word	0x0000007c


	//----- nvinfo : EIATTR_KPARAM_INFO
	.align		4
.L_9:
        /*0008*/ 	.byte	0x04, 0x17
        /*000a*/ 	.short	(.L_11 - .L_10)
.L_10:
        /*000c*/ 	.word	0x00000000
        /*0010*/ 	.short	0x0001
        /*0012*/ 	.short	0x0008
        /*0014*/ 	.byte	0x00, 0xf0, 0x11, 0x00


	//----- nvinfo : EIATTR_KPARAM_INFO
	.align		4
.L_11:
        /*0018*/ 	.byte	0x04, 0x17
        /*001a*/ 	.short	(.L_13 - .L_12)
.L_12:
        /*001c*/ 	.word	0x00000000
        /*0020*/ 	.short	0x0000
        /*0022*/ 	.short	0x0000
        /*0024*/ 	.byte	0x00, 0xf4, 0x21, 0x00


	//----- nvinfo : EIATTR_SPARSE_MMA_MASK
	.align		4
.L_13:
        /*0028*/ 	.byte	0x03, 0x50
        /*002a*/ 	.short	0x0000


	//----- nvinfo : EIATTR_MAXREG_COUNT
	.align		4
        /*002c*/ 	.byte	0x03, 0x1b
        /*002e*/ 	.short	0x00ff


	//----- nvinfo : EIATTR_EXIT_INSTR_OFFSETS
	.align		4
        /*0030*/ 	.byte	0x04, 0x1c
        /*0032*/ 	.short	(.L_15 - .L_14)


	//   ....[0]....
.L_14:
        /*0034*/ 	.word	0x000000f0


	//   ....[1]....
        /*0038*/ 	.word	0x00000120


	//----- nvinfo : EIATTR_REQNTID
	.align		4
.L_15:
        /*003c*/ 	.byte	0x04, 0x10
        /*003e*/ 	.short	(.L_17 - .L_16)
.L_16:
        /*0040*/ 	.word	0x00000020
        /*0044*/ 	.word	0x00000001
        /*0048*/ 	.word	0x00000001


	//----- nvinfo : EIATTR_CBANK_PARAM_SIZE
	.align		4
.L_17:
        /*004c*/ 	.byte	0x03, 0x19
        /*004e*/ 	.short	0x000c


	//----- nvinfo : EIATTR_PARAM_CBANK
	.align		4
        /*0050*/ 	.byte	0x04, 0x0a
        /*0052*/ 	.short	(.L_19 - .L_18)
	.align		4
.L_18:
        /*0054*/ 	.word	index@(.nv.constant0.triton_poi_fused__to_copy_arange_clamp_mul_sub_18)
        /*0058*/ 	.short	0x0210
        /*005a*/ 	.short	0x000c


	//----- nvinfo : EIATTR_SW_WAR
	.align		4
.L_19:
        /*005c*/ 	.byte	0x04, 0x36
        /*005e*/ 	.short	(.L_21 - .L_20)
.L_20:
        /*0060*/ 	.word	0x00000008
.L_21:


//--------------------- .nv.callgraph             --------------------------
	.section	.nv.callgraph,"",@"SHT_CUDA_CALLGRAPH"
	.align	4
	.sectionentsize	8
	.align		4
        /*0000*/ 	.word	0x00000000
	.align		4
        /*0004*/ 	.word	0xffffffff
	.align		4
        /*0008*/ 	.word	0x00000000
	.align		4
        /*000c*/ 	.word	0xfffffffe
	.align		4
        /*0010*/ 	.word	0x00000000
	.align		4
        /*0014*/ 	.word	0xfffffffd
	.align		4
        /*0018*/ 	.word	0x00000000
	.align		4
        /*001c*/ 	.word	0xfffffffc


//--------------------- .text.triton_poi_fused__to_copy_arange_clamp_mul_sub_18 --------------------------
	.section	.text.triton_poi_fused__to_copy_arange_clamp_mul_sub_18,"ax",@progbits
	.align	128
        .global         triton_poi_fused__to_copy_arange_clamp_mul_sub_18
        .type           triton_poi_fused__to_copy_arange_clamp_mul_sub_18,@function
        .size           triton_poi_fused__to_copy_arange_clamp_mul_sub_18,(.L_x_1 - triton_poi_fused__to_copy_arange_clamp_mul_sub_18)
        .other          triton_poi_fused__to_copy_arange_clamp_mul_sub_18,@"STO_CUDA_ENTRY STV_DEFAULT"
triton_poi_fused__to_copy_arange_clamp_mul_sub_18:
.text.triton_poi_fused__to_copy_arange_clamp_mul_sub_18:
[----:B------:R-:W0:Y:S02]  /*0000*/  LDC R1, c[0x0][0x28] ;  /* 0x00000a00ff017b82 */ /* 0x000e240000000800 */
[----:B------:R-:W1:Y:S01]  /*0010*/  S2R R6, SR_TID.X ;  /* 0x0000000000067919 */ /* 0x000e620000002100 */
[----:B------:R-:W2:Y:S01]  /*0020*/  LDC.64 R2, c[0x0][0x210] ;  /* 0x00008400ff027b82 */ /* 0x000ea20000000a00 */
[----:B------:R-:W3:Y:S01]  /*0030*/  S2R R5, SR_CTAID.X ;  /* 0x0000000000057919 */ /* 0x000ee20000002500 */
[C---:B-1----:R-:W-:Y:S02]  /*0040*/  LOP3.LUT R0, R6.reuse, 0xf, RZ, 0xc0, !PT ;  /* 0x0000000f06007812 */ /* 0x042fe400078ec0ff */
[----:B------:R-:W-:-:S03]  /*0050*/  LOP3.LUT P0, RZ, R6, 0x10, RZ, 0xc0, !PT ;  /* 0x0000001006ff7812 */ /* 0x000fc6000780c0ff */
[----:B---3--:R-:W-:-:S04]  /*0060*/  IMAD R5, R5, 0x10, R0 ;  /* 0x0000001005057824 */ /* 0x008fc800078e0200 */
[C---:B--2---:R-:W-:Y:S01]  /*0070*/  IMAD.WIDE R2, R5.reuse, 0x4, R2 ;  /* 0x0000000405027825 */ /* 0x044fe200078e0202 */
[----:B------:R-:W-:Y:S02]  /*0080*/  I2FP.F32.S32 R0, R5 ;  /* 0x0000000500007245 */ /* 0x000fe40000201400 */
[----:B------:R-:W-:-:S03]  /*0090*/  ISETP.LT.AND P0, PT, R5, 0x10, !P0 ;  /* 0x000000100500780c */ /* 0x000fc60004701270 */
[----:B------:R-:W-:-:S05]  /*00a0*/  FMUL R0, R0, 0.20000000298023223877 ;  /* 0x3e4ccccd00007820 */ /* 0x000fca0000400000 */
[----:B------:R-:W-:-:S04]  /*00b0*/  FMNMX R0, RZ, R0, !PT ;  /* 0x00000000ff007209 */ /* 0x000fc80007800000 */
[----:B------:R-:W1:Y:S02]  /*00c0*/  F2I.TRUNC.NTZ R4, R0 ;  /* 0x0000000000047305 */ /* 0x000e64000020f100 */
[----:B-1----:R-:W-:-:S05]  /*00d0*/  I2FP.F32.S32 R7, R4 ;  /* 0x0000000400077245 */ /* 0x002fca0000201400 */
[----:B------:R-:W-:Y:S01]  /*00e0*/  FADD.SAT R7, R0, -R7 ;  /* 0x8000000700077221 */ /* 0x000fe20000002000 */
[----:B------:R-:W-:Y:S06]  /*00f0*/  @!P0 EXIT ;  /* 0x000000000000894d */ /* 0x000fec0003800000 */
[----:B------:R-:W-:Y:S02]  /*0100*/  ULDC.64 UR4, c[0x0][0x208] ;  /* 0x0000820000047ab9 */ /* 0x000fe40000000a00 */
[----:B------:R-:W-:Y:S01]  /*0110*/  STG.E desc[UR4][R2.64], R7 ;  /* 0x0000000702007986 */ /* 0x000fe2000c101904 */
[----:B------:R-:W-:Y:S05]  /*0120*/  EXIT ;  /* 0x000000000000794d */ /* 0x000fea0003800000 */
.L_x_0:
[----:B------:R-:W-:-:S00]  /*0130*/  BRA `(.L_x_0) ;  /* 0xfffffffc00fc7947 */ /* 0x000fc0000383ffff */
[----:B------:R-:W-:-:S00]  /*0140*/  NOP ;  /* 0x0000000000007918 */ /* 0x000fc00000000000 */
        /* <DEDUP_REMOVED lines=11> */
.L_x_1:


//--------------------- .nv.constant0.triton_poi_fused__to_copy_arange_clamp_mul_sub_18 --------------------------
	.section	.nv.constant0.triton_poi_fused__to_copy_arange_clamp_mul_sub_18,"a",@progbits
	.sectionflags	@""
	.align	4
.nv.constant0.triton_poi_fused__to_copy_arange_clamp_mul_sub_18:
	.zero		540
